	.headerflags	@"EF_CUDA_TEXMODE_UNIFIED EF_CUDA_64BIT_ADDRESS EF_CUDA_ACCELERATORS EF_CUDA_SM90 EF_CUDA_VIRTUAL_SM(EF_CUDA_SM90)"
	.elftype	@"ET_EXEC"


//--------------------- .nv.info                  --------------------------
	.section	.nv.info,"",@"SHT_CUDA_INFO"
	.align	4


	//----- nvinfo : EIATTR_REGCOUNT
	.align		4
        /*0000*/ 	.byte	0x04, 0x2f
        /*0002*/ 	.short	(.L_1 - .L_0)
	.align		4
.L_0:
        /*0004*/ 	.word	index@(triton_poi_fused_convolution_7)
        /*0008*/ 	.word	0x00000028


	//----- nvinfo : EIATTR_MIN_STACK_SIZE
	.align		4
.L_1:
        /*000c*/ 	.byte	0x04, 0x12
        /*000e*/ 	.short	(.L_3 - .L_2)
	.align		4
.L_2:
        /*0010*/ 	.word	index@(triton_poi_fused_convolution_7)
        /*0014*/ 	.word	0x00000000


	//----- nvinfo : EIATTR_FRAME_SIZE
	.align		4
.L_3:
        /*0018*/ 	.byte	0x04, 0x11
        /*001a*/ 	.short	(.L_5 - .L_4)
	.align		4
.L_4:
        /*001c*/ 	.word	index@(triton_poi_fused_convolution_7)
        /*0020*/ 	.word	0x00000000


	//----- nvinfo : EIATTR_MIN_STACK_SIZE
	.align		4
.L_5:
        /*0024*/ 	.byte	0x04, 0x12
        /*0026*/ 	.short	(.L_7 - .L_6)
	.align		4
.L_6:
        /*0028*/ 	.word	index@(triton_poi_fused_convolution_7)
        /*002c*/ 	.word	0x00000000
.L_7:


//--------------------- .nv.info.triton_poi_fused_convolution_7 --------------------------
	.section	.nv.info.triton_poi_fused_convolution_7,"",@"SHT_CUDA_INFO"
	.sectionflags	@""
	.align	4


	//----- nvinfo : EIATTR_CUDA_API_VERSION
	.align		4
        /*0000*/ 	.byte	0x04, 0x37
        /*0002*/ 	.short	(.L_9 - .L_8)
.L_8:
        /*0004*/ 	.word	0x0000007c


	//----- nvinfo : EIATTR_KPARAM_INFO
	.align		4
.L_9:
        /*0008*/ 	.byte	0x04, 0x17
        /*000a*/ 	.short	(.L_11 - .L_10)
.L_10:
        /*000c*/ 	.word	0x00000000
        /*0010*/ 	.short	0x0004
        /*0012*/ 	.short	0x001c
        /*0014*/ 	.byte	0x00, 0xf0, 0x11, 0x00


	//----- nvinfo : EIATTR_KPARAM_INFO
	.align		4
.L_11:
        /*0018*/ 	.byte	0x04, 0x17
        /*001a*/ 	.short	(.L_13 - .L_12)
.L_12:
        /*001c*/ 	.word	0x00000000
        /*0020*/ 	.short	0x0003
        /*0022*/ 	.short	0x0018
        /*0024*/ 	.byte	0x00, 0xf0, 0x11, 0x00


	//----- nvinfo : EIATTR_KPARAM_INFO
	.align		4
.L_13:
        /*0028*/ 	.byte	0x04, 0x17
        /*002a*/ 	.short	(.L_15 - .L_14)
.L_14:
        /*002c*/ 	.word	0x00000000
        /*0030*/ 	.short	0x0002
        /*0032*/ 	.short	0x0010
        /*0034*/ 	.byte	0x00, 0xf4, 0x21, 0x00


	//----- nvinfo : EIATTR_KPARAM_INFO
	.align		4
.L_15:
        /*0038*/ 	.byte	0x04, 0x17
        /*003a*/ 	.short	(.L_17 - .L_16)
.L_16:
        /*003c*/ 	.word	0x00000000
        /*0040*/ 	.short	0x0001
        /*0042*/ 	.short	0x0008
        /*0044*/ 	.byte	0x00, 0xf4, 0x21, 0x00


	//----- nvinfo : EIATTR_KPARAM_INFO
	.align		4
.L_17:
        /*0048*/ 	.byte	0x04, 0x17
        /*004a*/ 	.short	(.L_19 - .L_18)
.L_18:
        /*004c*/ 	.word	0x00000000
        /*0050*/ 	.short	0x0000
        /*0052*/ 	.short	0x0000
        /*0054*/ 	.byte	0x00, 0xf4, 0x21, 0x00


	//----- nvinfo : EIATTR_SPARSE_MMA_MASK
	.align		4
.L_19:
        /*0058*/ 	.byte	0x03, 0x50
        /*005a*/ 	.short	0x0000


	//----- nvinfo : EIATTR_MAXREG_COUNT
	.align		4
        /*005c*/ 	.byte	0x03, 0x1b
        /*005e*/ 	.short	0x00ff


	//----- nvinfo : EIATTR_EXIT_INSTR_OFFSETS
	.align		4
        /*0060*/ 	.byte	0x04, 0x1c
        /*0062*/ 	.short	(.L_21 - .L_20)


	//   ....[0]....
.L_20:
        /*0064*/ 	.word	0x00000950


	//   ....[1]....
        /*0068*/ 	.word	0x00000970


	//----- nvinfo : EIATTR_REQNTID
	.align		4
.L_21:
        /*006c*/ 	.byte	0x04, 0x10
        /*006e*/ 	.short	(.L_23 - .L_22)
.L_22:
        /*0070*/ 	.word	0x00000100
        /*0074*/ 	.word	0x00000001
        /*0078*/ 	.word	0x00000001


	//----- nvinfo : EIATTR_CBANK_PARAM_SIZE
	.align		4
.L_23:
        /*007c*/ 	.byte	0x03, 0x19
        /*007e*/ 	.short	0x0020


	//----- nvinfo : EIATTR_PARAM_CBANK
	.align		4
        /*0080*/ 	.byte	0x04, 0x0a
        /*0082*/ 	.short	(.L_25 - .L_24)
	.align		4
.L_24:
        /*0084*/ 	.word	index@(.nv.constant0.triton_poi_fused_convolution_7)
        /*0088*/ 	.short	0x0210
        /*008a*/ 	.short	0x0020


	//----- nvinfo : EIATTR_SW_WAR
	.align		4
.L_25:
        /*008c*/ 	.byte	0x04, 0x36
        /*008e*/ 	.short	(.L_27 - .L_26)
.L_26:
        /*0090*/ 	.word	0x00000008
.L_27:


//--------------------- .nv.callgraph             --------------------------
	.section	.nv.callgraph,"",@"SHT_CUDA_CALLGRAPH"
	.align	4
	.sectionentsize	8
	.align		4
        /*0000*/ 	.word	0x00000000
	.align		4
        /*0004*/ 	.word	0xffffffff
	.align		4
        /*0008*/ 	.word	0x00000000
	.align		4
        /*000c*/ 	.word	0xfffffffe
	.align		4
        /*0010*/ 	.word	0x00000000
	.align		4
        /*0014*/ 	.word	0xfffffffd
	.align		4
        /*0018*/ 	.word	0x00000000
	.align		4
        /*001c*/ 	.word	0xfffffffc


//--------------------- .text.triton_poi_fused_convolution_7 --------------------------
	.section	.text.triton_poi_fused_convolution_7,"ax",@progbits
	.sectionflags	@"SHF_BARRIERS=1"
	.align	128
        .global         triton_poi_fused_convolution_7
        .type           triton_poi_fused_convolution_7,@function
        .size           triton_poi_fused_convolution_7,(.L_x_1 - triton_poi_fused_convolution_7)
        .other          triton_poi_fused_convolution_7,@"STO_CUDA_ENTRY STV_DEFAULT"
triton_poi_fused_convolution_7:
.text.triton_poi_fused_convolution_7:
[----:B------:R-:W0:Y:S01]  /*0000*/  LDC R1, c[0x0][0x28] ;  /* 0x00000a00ff017b82 */ /* 0x000e220000000800 */
[----:B------:R-:W1:Y:S07]  /*0010*/  S2R R24, SR_TID.X ;  /* 0x0000000000187919 */ /* 0x000e6e0000002100 */
[----:B------:R-:W2:Y:S01]  /*0020*/  LDC.64 R22, c[0x0][0x210] ;  /* 0x00008400ff167b82 */ /* 0x000ea20000000a00 */
[----:B------:R-:W-:Y:S02]  /*0030*/  CS2R R12, SRZ ;  /* 0x00000000000c7805 */ /* 0x000fe4000001ff00 */
[----:B------:R-:W-:Y:S01]  /*0040*/  CS2R R14, SRZ ;  /* 0x00000000000e7805 */ /* 0x000fe2000001ff00 */
[----:B------:R-:W3:Y:S01]  /*0050*/  S2R R30, SR_CTAID.Y ;  /* 0x00000000001e7919 */ /* 0x000ee20000002600 */
[----:B------:R-:W-:Y:S01]  /*0060*/  ULDC.64 UR6, c[0x0][0x208] ;  /* 0x0000820000067ab9 */ /* 0x000fe20000000a00 */
[----:B------:R-:W-:-:S02]  /*0070*/  CS2R R8, SRZ ;  /* 0x0000000000087805 */ /* 0x000fc4000001ff00 */
[----:B------:R-:W-:Y:S01]  /*0080*/  CS2R R10, SRZ ;  /* 0x00000000000a7805 */ /* 0x000fe2000001ff00 */
[----:B------:R-:W4:Y:S01]  /*0090*/  S2R R26, SR_CTAID.X ;  /* 0x00000000001a7919 */ /* 0x000f220000002500 */
[----:B-1----:R-:W-:Y:S01]  /*00a0*/  IMAD.SHL.U32 R29, R24, 0x4, RZ ;  /* 0x00000004181d7824 */ /* 0x002fe200078e00ff */
[----:B------:R-:W-:-:S04]  /*00b0*/  SHF.R.U32.HI R25, RZ, 0x6, R24 ;  /* 0x00000006ff197819 */ /* 0x000fc80000011618 */
[----:B------:R-:W-:Y:S02]  /*00c0*/  LOP3.LUT R3, R29, 0xfc, RZ, 0xc0, !PT ;  /* 0x000000fc1d037812 */ /* 0x000fe400078ec0ff */
[----:B------:R-:W-:Y:S01]  /*00d0*/  SGXT.U32 R25, R25, 0x2 ;  /* 0x000000021919781a */ /* 0x000fe20000000000 */
[----:B----4-:R-:W-:Y:S01]  /*00e0*/  IMAD.SHL.U32 R26, R26, 0x10, RZ ;  /* 0x000000101a1a7824 */ /* 0x010fe200078e00ff */
[----:B---3--:R-:W-:-:S04]  /*00f0*/  PRMT R3, R3, 0x6540, R30 ;  /* 0x0000654003037816 */ /* 0x008fc8000000001e */
[----:B------:R-:W-:Y:S02]  /*0100*/  SHF.R.S32.HI R0, RZ, 0x1f, R3 ;  /* 0x0000001fff007819 */ /* 0x000fe40000011403 */
[----:B------:R-:W-:Y:S02]  /*0110*/  ISETP.GE.AND P0, PT, R3, 0x100, PT ;  /* 0x000001000300780c */ /* 0x000fe40003f06270 */
[----:B------:R-:W-:Y:S02]  /*0120*/  LEA.HI R0, R0, R3, RZ, 0x6 ;  /* 0x0000000300007211 */ /* 0x000fe400078f30ff */
[----:B------:R-:W-:-:S03]  /*0130*/  LOP3.LUT R28, R26, 0xc, R25, 0xfe, !PT ;  /* 0x0000000c1a1c7812 */ /* 0x000fc600078efe19 */
[C---:B------:R-:W-:Y:S01]  /*0140*/  IMAD.SHL.U32 R2, R0.reuse, 0x400, RZ ;  /* 0x0000040000027824 */ /* 0x040fe200078e00ff */
[----:B------:R-:W-:-:S04]  /*0150*/  LOP3.LUT R0, R0, 0xffffffc0, RZ, 0xc0, !PT ;  /* 0xffffffc000007812 */ /* 0x000fc800078ec0ff */
[----:B------:R-:W-:-:S04]  /*0160*/  LOP3.LUT R2, R2, 0xffff0000, RZ, 0xc0, !PT ;  /* 0xffff000002027812 */ /* 0x000fc800078ec0ff */
[----:B------:R-:W-:Y:S02]  /*0170*/  IADD3 R5, R2, R3, -R0 ;  /* 0x0000000302057210 */ /* 0x000fe40007ffe800 */
[----:B------:R-:W-:Y:S02]  /*0180*/  LOP3.LUT R2, R26, R25, RZ, 0xfc, !PT ;  /* 0x000000191a027212 */ /* 0x000fe400078efcff */
[----:B------:R-:W-:Y:S02]  /*0190*/  LOP3.LUT R0, R26, 0x4, R25, 0xfe, !PT ;  /* 0x000000041a007812 */ /* 0x000fe400078efe19 */
[C---:B------:R-:W-:Y:S01]  /*01a0*/  ISETP.LT.AND P2, PT, R2.reuse, 0x400, !P0 ;  /* 0x000004000200780c */ /* 0x040fe20004741270 */
[--C-:B------:R-:W-:Y:S01]  /*01b0*/  IMAD R2, R2, 0x40, R5.reuse ;  /* 0x0000004002027824 */ /* 0x100fe200078e0205 */
[C---:B------:R-:W-:Y:S01]  /*01c0*/  ISETP.LT.AND P3, PT, R0.reuse, 0x400, !P0 ;  /* 0x000004000000780c */ /* 0x040fe20004761270 */
[----:B------:R-:W-:Y:S01]  /*01d0*/  IMAD R0, R0, 0x40, R5 ;  /* 0x0000004000007824 */ /* 0x000fe200078e0205 */
[----:B------:R-:W-:Y:S01]  /*01e0*/  LOP3.LUT R3, R26, 0x8, R25, 0xfe, !PT ;  /* 0x000000081a037812 */ /* 0x000fe200078efe19 */
[----:B--2---:R-:W-:-:S03]  /*01f0*/  IMAD.WIDE R32, R2, 0x4, R22 ;  /* 0x0000000402207825 */ /* 0x004fc600078e0216 */
[----:B------:R-:W-:Y:S01]  /*0200*/  ISETP.LT.AND P4, PT, R3, 0x400, !P0 ;  /* 0x000004000300780c */ /* 0x000fe20004781270 */
[----:B------:R-:W-:Y:S01]  /*0210*/  IMAD.WIDE R34, R0, 0x4, R22 ;  /* 0x0000000400227825 */ /* 0x000fe200078e0216 */
[----:B------:R-:W-:-:S03]  /*0220*/  ISETP.LT.AND P0, PT, R28, 0x400, !P0 ;  /* 0x000004001c00780c */ /* 0x000fc60004701270 */
[--C-:B------:R-:W-:Y:S01]  /*0230*/  IMAD R3, R3, 0x40, R5.reuse ;  /* 0x0000004003037824 */ /* 0x100fe200078e0205 */
[----:B------:R-:W2:Y:S01]  /*0240*/  @P2 LDG.E.EL.128 R12, desc[UR6][R32.64] ;  /* 0x00000006200c2981 */ /* 0x000ea2000c2e1d00 */
[----:B------:R-:W-:Y:S02]  /*0250*/  CS2R R16, SRZ ;  /* 0x0000000000107805 */ /* 0x000fe4000001ff00 */
[----:B------:R-:W-:Y:S01]  /*0260*/  CS2R R18, SRZ ;  /* 0x0000000000127805 */ /* 0x000fe2000001ff00 */
[----:B------:R-:W-:Y:S01]  /*0270*/  IMAD R28, R28, 0x40, R5 ;  /* 0x000000401c1c7824 */ /* 0x000fe200078e0205 */
[----:B------:R1:W3:Y:S01]  /*0280*/  @P3 LDG.E.EL.128 R8, desc[UR6][R34.64] ;  /* 0x0000000622083981 */ /* 0x0002e2000c2e1d00 */
[--C-:B------:R-:W-:Y:S01]  /*0290*/  IMAD.WIDE R20, R3, 0x4, R22.reuse ;  /* 0x0000000403147825 */ /* 0x100fe200078e0216 */
[----:B------:R-:W-:Y:S02]  /*02a0*/  CS2R R4, SRZ ;  /* 0x0000000000047805 */ /* 0x000fe4000001ff00 */
[----:B------:R-:W-:Y:S01]  /*02b0*/  CS2R R6, SRZ ;  /* 0x0000000000067805 */ /* 0x000fe2000001ff00 */
[----:B------:R-:W-:Y:S01]  /*02c0*/  IMAD.WIDE R22, R28, 0x4, R22 ;  /* 0x000000041c167825 */ /* 0x000fe200078e0216 */
[----:B------:R4:W5:Y:S04]  /*02d0*/  @P4 LDG.E.EL.128 R16, desc[UR6][R20.64] ;  /* 0x0000000614104981 */ /* 0x000968000c2e1d00 */
[----:B------:R4:W3:Y:S01]  /*02e0*/  @P0 LDG.E.EL.128 R4, desc[UR6][R22.64] ;  /* 0x0000000616040981 */ /* 0x0008e2000c2e1d00 */
[----:B------:R-:W4:Y:S01]  /*02f0*/  S2UR UR5, SR_CgaCtaId ;  /* 0x00000000000579c3 */ /* 0x000f220000008800 */
[----:B------:R-:W-:Y:S01]  /*0300*/  IMAD.SHL.U32 R27, R24, 0x40, RZ ;  /* 0x00000040181b7824 */ /* 0x000fe200078e00ff */
[----:B------:R-:W-:-:S04]  /*0310*/  UMOV UR4, 0x400 ;  /* 0x0000040000047882 */ /* 0x000fc80000000000 */
[----:B-1----:R-:W-:-:S04]  /*0320*/  LOP3.LUT R34, R27, 0xfc0, RZ, 0xc0, !PT ;  /* 0x00000fc01b227812 */ /* 0x002fc800078ec0ff */
[C---:B----4-:R-:W-:Y:S02]  /*0330*/  LOP3.LUT R20, R34.reuse, 0x10, RZ, 0xfc, !PT ;  /* 0x0000001022147812 */ /* 0x050fe400078efcff */
[C---:B------:R-:W-:Y:S02]  /*0340*/  LOP3.LUT R21, R34.reuse, 0x20, RZ, 0xfc, !PT ;  /* 0x0000002022157812 */ /* 0x040fe400078efcff */
[C---:B------:R-:W-:Y:S02]  /*0350*/  LOP3.LUT R25, R34.reuse, R25, RZ, 0xfc, !PT ;  /* 0x0000001922197212 */ /* 0x040fe400078efcff */
[----:B0-----:R-:W-:Y:S01]  /*0360*/  LOP3.LUT R23, R34, 0x30, RZ, 0xfc, !PT ;  /* 0x0000003022177812 */ /* 0x001fe200078efcff */
[----:B------:R-:W-:-:S06]  /*0370*/  UPRMT UR4, UR5, 0x654, UR4 ;  /* 0x0000065405047896 */ /* 0x000fcc0008000004 */
[----:B------:R-:W-:Y:S02]  /*0380*/  LEA.HI R34, R34, UR4, RZ, 0x1e ;  /* 0x0000000422227c11 */ /* 0x000fe4000f8ff0ff */
[----:B------:R-:W-:Y:S02]  /*0390*/  LEA.HI R20, R20, UR4, RZ, 0x1e ;  /* 0x0000000414147c11 */ /* 0x000fe4000f8ff0ff */
[----:B------:R-:W-:Y:S02]  /*03a0*/  LEA.HI R22, R21, UR4, RZ, 0x1e ;  /* 0x0000000415167c11 */ /* 0x000fe4000f8ff0ff */
[----:B------:R-:W-:Y:S01]  /*03b0*/  LEA.HI R36, R23, UR4, RZ, 0x1e ;  /* 0x0000000417247c11 */ /* 0x000fe2000f8ff0ff */
[C---:B------:R-:W-:Y:S02]  /*03c0*/  IMAD R27, R25.reuse, 0x4, R34 ;  /* 0x00000004191b7824 */ /* 0x040fe400078e0222 */
[C---:B------:R-:W-:Y:S02]  /*03d0*/  IMAD R34, R25.reuse, 0x4, R20 ;  /* 0x0000000419227824 */ /* 0x040fe400078e0214 */
[----:B------:R-:W-:-:S02]  /*03e0*/  IMAD R35, R25, 0x4, R22 ;  /* 0x0000000419237824 */ /* 0x000fc400078e0216 */
[----:B------:R-:W-:Y:S01]  /*03f0*/  IMAD R36, R25, 0x4, R36 ;  /* 0x0000000419247824 */ /* 0x000fe200078e0224 */
[----:B------:R-:W-:Y:S02]  /*0400*/  LOP3.LUT R32, R24, 0xfc, RZ, 0xc0, !PT ;  /* 0x000000fc18207812 */ /* 0x000fe400078ec0ff */
[----:B------:R-:W-:-:S03]  /*0410*/  LOP3.LUT R31, R29, 0x3fc, RZ, 0xc0, !PT ;  /* 0x000003fc1d1f7812 */ /* 0x000fc600078ec0ff */
[----:B------:R-:W-:-:S04]  /*0420*/  VIADD R32, R32, UR4 ;  /* 0x0000000420207c36 */ /* 0x000fc80008000000 */
[C---:B------:R-:W-:Y:S01]  /*0430*/  IMAD R37, R31.reuse, 0x4, R32 ;  /* 0x000000041f257824 */ /* 0x040fe200078e0220 */
[----:B------:R-:W-:Y:S01]  /*0440*/  SHF.R.U32.HI R25, RZ, 0x2, R24 ;  /* 0x00000002ff197819 */ /* 0x000fe20000011618 */
[----:B------:R-:W0:Y:S01]  /*0450*/  LDC.64 R32, c[0x0][0x218] ;  /* 0x00008600ff207b82 */ /* 0x000e220000000a00 */
[----:B------:R-:W-:-:S04]  /*0460*/  LOP3.LUT R24, R31, 0x400, RZ, 0xfc, !PT ;  /* 0x000004001f187812 */ /* 0x000fc800078efcff */
[----:B------:R-:W-:-:S04]  /*0470*/  SHF.R.U32.HI R24, RZ, 0x2, R24 ;  /* 0x00000002ff187819 */ /* 0x000fc80000011618 */
[----:B------:R-:W-:Y:S02]  /*0480*/  LOP3.LUT R24, R24, 0x1fc, RZ, 0xc0, !PT ;  /* 0x000001fc18187812 */ /* 0x000fe400078ec0ff */
[----:B------:R-:W-:-:S03]  /*0490*/  SGXT.U32 R25, R25, 0x6 ;  /* 0x000000061919781a */ /* 0x000fc60000000000 */
[----:B------:R-:W-:Y:S01]  /*04a0*/  VIADD R24, R24, UR4 ;  /* 0x0000000418187c36 */ /* 0x000fe20008000000 */
[----:B------:R-:W-:Y:S02]  /*04b0*/  LOP3.LUT R29, R26, 0xc, R29, 0xf8, !PT ;  /* 0x0000000c1a1d7812 */ /* 0x000fe400078ef81d */
[----:B------:R-:W-:Y:S02]  /*04c0*/  PRMT R30, R25, 0x6540, R30 ;  /* 0x00006540191e7816 */ /* 0x000fe4000000001e */
[----:B------:R-:W-:-:S04]  /*04d0*/  ISETP.GE.AND P1, PT, R29, 0x400, PT ;  /* 0x000004001d00780c */ /* 0x000fc80003f26270 */
[----:B------:R-:W-:Y:S01]  /*04e0*/  ISETP.LT.AND P5, PT, R30, 0x100, !P1 ;  /* 0x000001001e00780c */ /* 0x000fe20004fa1270 */
[----:B--2---:R-:W-:Y:S04]  /*04f0*/  STS [R27], R12 ;  /* 0x0000000c1b007388 */ /* 0x004fe80000000800 */
[----:B------:R-:W-:Y:S04]  /*0500*/  STS [R34+0x40], R13 ;  /* 0x0000400d22007388 */ /* 0x000fe80000000800 */
[----:B------:R-:W-:Y:S04]  /*0510*/  STS [R35+0x80], R14 ;  /* 0x0000800e23007388 */ /* 0x000fe80000000800 */
[----:B------:R-:W-:Y:S04]  /*0520*/  STS [R36+0xc0], R15 ;  /* 0x0000c00f24007388 */ /* 0x000fe80000000800 */
[----:B---3--:R-:W-:Y:S04]  /*0530*/  STS [R27+0x10], R8 ;  /* 0x000010081b007388 */ /* 0x008fe80000000800 */
[----:B------:R-:W-:Y:S04]  /*0540*/  STS [R34+0x50], R9 ;  /* 0x0000500922007388 */ /* 0x000fe80000000800 */
[----:B------:R-:W-:Y:S04]  /*0550*/  STS [R35+0x90], R10 ;  /* 0x0000900a23007388 */ /* 0x000fe80000000800 */
[----:B------:R-:W-:Y:S04]  /*0560*/  STS [R36+0xd0], R11 ;  /* 0x0000d00b24007388 */ /* 0x000fe80000000800 */
[----:B-----5:R-:W-:Y:S04]  /*0570*/  STS [R27+0x20], R16 ;  /* 0x000020101b007388 */ /* 0x020fe80000000800 */
[----:B------:R-:W-:Y:S04]  /*0580*/  STS [R34+0x60], R17 ;  /* 0x0000601122007388 */ /* 0x000fe80000000800 */
[----:B------:R-:W-:Y:S04]  /*0590*/  STS [R35+0xa0], R18 ;  /* 0x0000a01223007388 */ /* 0x000fe80000000800 */
[----:B------:R-:W-:Y:S04]  /*05a0*/  STS [R36+0xe0], R19 ;  /* 0x0000e01324007388 */ /* 0x000fe80000000800 */
[----:B------:R1:W-:Y:S04]  /*05b0*/  STS [R27+0x30], R4 ;  /* 0x000030041b007388 */ /* 0x0003e80000000800 */
[----:B------:R-:W-:Y:S04]  /*05c0*/  STS [R34+0x70], R5 ;  /* 0x0000700522007388 */ /* 0x000fe80000000800 */
[----:B------:R2:W-:Y:S04]  /*05d0*/  STS [R35+0xb0], R6 ;  /* 0x0000b00623007388 */ /* 0x0005e80000000800 */
[----:B------:R-:W-:Y:S01]  /*05e0*/  STS [R36+0xf0], R7 ;  /* 0x0000f00724007388 */ /* 0x000fe20000000800 */
[----:B------:R-:W-:Y:S01]  /*05f0*/  BAR.SYNC.DEFER_BLOCKING 0x0 ;  /* 0x0000000000007b1d */ /* 0x000fe20000010000 */
[----:B-1----:R-:W-:-:S05]  /*0600*/  IMAD R27, R31, 0x4, R24 ;  /* 0x000000041f1b7824 */ /* 0x002fca00078e0218 */
[----:B------:R-:W-:Y:S04]  /*0610*/  LDS R20, [R37] ;  /* 0x0000000025147984 */ /* 0x000fe80000000800 */
[----:B------:R-:W-:Y:S04]  /*0620*/  LDS R21, [R37+0x4] ;  /* 0x0000040025157984 */ /* 0x000fe80000000800 */
[----:B------:R-:W-:Y:S04]  /*0630*/  LDS R22, [R37+0x8] ;  /* 0x0000080025167984 */ /* 0x000fe80000000800 */
[----:B------:R1:W3:Y:S04]  /*0640*/  LDS R23, [R37+0xc] ;  /* 0x00000c0025177984 */ /* 0x0002e80000000800 */
[----:B------:R-:W-:Y:S04]  /*0650*/  LDS R24, [R27+0x1000] ;  /* 0x001000001b187984 */ /* 0x000fe80000000800 */
[----:B------:R-:W-:Y:S04]  /*0660*/  LDS R25, [R27+0x1004] ;  /* 0x001004001b197984 */ /* 0x000fe80000000800 */
[----:B------:R-:W-:Y:S04]  /*0670*/  LDS R26, [R27+0x1008] ;  /* 0x001008001b1a7984 */ /* 0x000fe80000000800 */
[----:B------:R-:W4:Y:S01]  /*0680*/  LDS R27, [R27+0x100c] ;  /* 0x00100c001b1b7984 */ /* 0x000f220000000800 */
[----:B--2---:R-:W-:Y:S01]  /*0690*/  IMAD R35, R30, 0x400, R29 ;  /* 0x000004001e237824 */ /* 0x004fe200078e021d */
[----:B-1----:R-:W-:-:S03]  /*06a0*/  LOP3.LUT R37, R31, 0x800, RZ, 0xfc, !PT ;  /* 0x000008001f257812 */ /* 0x002fc600078efcff */
[----:B0-----:R-:W-:Y:S01]  /*06b0*/  IMAD.WIDE R34, R35, 0x4, R32 ;  /* 0x0000000423227825 */ /* 0x001fe200078e0220 */
[----:B------:R-:W-:Y:S02]  /*06c0*/  LOP3.LUT R36, R30, 0x40, RZ, 0xfc, !PT ;  /* 0x000000401e247812 */ /* 0x000fe400078efcff */
[----:B------:R-:W-:Y:S02]  /*06d0*/  SHF.R.U32.HI R37, RZ, 0x2, R37 ;  /* 0x00000002ff257819 */ /* 0x000fe40000011625 */
[----:B---3--:R0:W-:Y:S01]  /*06e0*/  @P5 STG.E.128 desc[UR6][R34.64], R20 ;  /* 0x0000001422005986 */ /* 0x0081e2000c101d06 */
[C---:B------:R-:W-:Y:S02]  /*06f0*/  ISETP.LT.AND P5, PT, R36.reuse, 0x100, !P1 ;  /* 0x000001002400780c */ /* 0x040fe40004fa1270 */
[----:B0-----:R-:W-:Y:S01]  /*0700*/  LOP3.LUT R20, R37, 0x2fc, RZ, 0xc0, !PT ;  /* 0x000002fc25147812 */ /* 0x001fe200078ec0ff */
[----:B------:R-:W-:Y:S01]  /*0710*/  IMAD R37, R36, 0x400, R29 ;  /* 0x0000040024257824 */ /* 0x000fe200078e021d */
[----:B------:R-:W-:-:S04]  /*0720*/  LOP3.LUT R36, R31, 0xc00, RZ, 0xfc, !PT ;  /* 0x00000c001f247812 */ /* 0x000fc800078efcff */
[----:B------:R-:W-:Y:S01]  /*0730*/  SHF.R.U32.HI R36, RZ, 0x2, R36 ;  /* 0x00000002ff247819 */ /* 0x000fe20000011624 */
[----:B------:R-:W-:-:S03]  /*0740*/  VIADD R20, R20, UR4 ;  /* 0x0000000414147c36 */ /* 0x000fc60008000000 */
[----:B------:R-:W-:Y:S01]  /*0750*/  LOP3.LUT R36, R36, 0x3fc, RZ, 0xc0, !PT ;  /* 0x000003fc24247812 */ /* 0x000fe200078ec0ff */
[----:B------:R-:W-:-:S04]  /*0760*/  IMAD.WIDE R34, R37, 0x4, R32 ;  /* 0x0000000425227825 */ /* 0x000fc800078e0220 */
[----:B------:R-:W-:Y:S02]  /*0770*/  IMAD R37, R31, 0x4, R20 ;  /* 0x000000041f257824 */ /* 0x000fe400078e0214 */
[----:B------:R-:W-:-:S03]  /*0780*/  VIADD R36, R36, UR4 ;  /* 0x0000000424247c36 */ /* 0x000fc60008000000 */
[----:B------:R-:W-:Y:S01]  /*0790*/  LDS R20, [R37+0x2000] ;  /* 0x0020000025147984 */ /* 0x000fe20000000800 */
[----:B------:R-:W-:-:S03]  /*07a0*/  IMAD R31, R31, 0x4, R36 ;  /* 0x000000041f1f7824 */ /* 0x000fc600078e0224 */
[----:B------:R-:W-:Y:S04]  /*07b0*/  LDS R21, [R37+0x2004] ;  /* 0x0020040025157984 */ /* 0x000fe80000000800 */
[----:B------:R-:W-:Y:S04]  /*07c0*/  LDS R22, [R37+0x2008] ;  /* 0x0020080025167984 */ /* 0x000fe80000000800 */
[----:B------:R-:W0:Y:S04]  /*07d0*/  LDS R23, [R37+0x200c] ;  /* 0x00200c0025177984 */ /* 0x000e280000000800 */
[----:B----4-:R1:W-:Y:S04]  /*07e0*/  @P5 STG.E.128 desc[UR6][R34.64], R24 ;  /* 0x0000001822005986 */ /* 0x0103e8000c101d06 */
[----:B------:R-:W-:Y:S04]  /*07f0*/  LDS R24, [R31+0x3000] ;  /* 0x003000001f187984 */ /* 0x000fe80000000800 */
[----:B------:R-:W-:Y:S04]  /*0800*/  LDS R25, [R31+0x3004] ;  /* 0x003004001f197984 */ /* 0x000fe80000000800 */
[----:B------:R-:W-:Y:S04]  /*0810*/  LDS R26, [R31+0x3008] ;  /* 0x003008001f1a7984 */ /* 0x000fe80000000800 */
[----:B------:R2:W3:Y:S01]  /*0820*/  LDS R27, [R31+0x300c] ;  /* 0x00300c001f1b7984 */ /* 0x0004e20000000800 */
[----:B------:R-:W-:-:S04]  /*0830*/  LOP3.LUT R36, R30, 0x80, RZ, 0xfc, !PT ;  /* 0x000000801e247812 */ /* 0x000fc800078efcff */
[C---:B------:R-:W-:Y:S01]  /*0840*/  ISETP.LT.AND P5, PT, R36.reuse, 0x100, !P1 ;  /* 0x000001002400780c */ /* 0x040fe20004fa1270 */
[----:B-1----:R-:W-:Y:S02]  /*0850*/  IMAD R35, R36, 0x400, R29 ;  /* 0x0000040024237824 */ /* 0x002fe400078e021d */
[----:B------:R-:W2:Y:S01]  /*0860*/  LDC.64 R36, c[0x0][0x220] ;  /* 0x00008800ff247b82 */ /* 0x000ea20000000a00 */
[----:B------:R-:W-:-:S04]  /*0870*/  LOP3.LUT R30, R30, 0xc0, RZ, 0xfc, !PT ;  /* 0x000000c01e1e7812 */ /* 0x000fc800078efcff */
[----:B------:R-:W-:Y:S01]  /*0880*/  ISETP.LT.AND P1, PT, R30, 0x100, !P1 ;  /* 0x000001001e00780c */ /* 0x000fe20004f21270 */
[----:B------:R-:W-:-:S04]  /*0890*/  IMAD.WIDE R34, R35, 0x4, R32 ;  /* 0x0000000423227825 */ /* 0x000fc800078e0220 */
[----:B------:R-:W-:Y:S01]  /*08a0*/  IMAD R29, R30, 0x400, R29 ;  /* 0x000004001e1d7824 */ /* 0x000fe200078e021d */
[----:B0-----:R0:W-:Y:S03]  /*08b0*/  @P5 STG.E.128 desc[UR6][R34.64], R20 ;  /* 0x0000001422005986 */ /* 0x0011e6000c101d06 */
[----:B------:R-:W-:-:S04]  /*08c0*/  IMAD.WIDE R32, R29, 0x4, R32 ;  /* 0x000000041d207825 */ /* 0x000fc800078e0220 */
[----:B--2---:R-:W-:-:S04]  /*08d0*/  IMAD.WIDE R30, R2, 0x4, R36 ;  /* 0x00000004021e7825 */ /* 0x004fc800078e0224 */
[----:B------:R-:W-:-:S04]  /*08e0*/  IMAD.WIDE R2, R3, 0x4, R36 ;  /* 0x0000000403027825 */ /* 0x000fc800078e0224 */
[--C-:B0-----:R-:W-:Y:S01]  /*08f0*/  IMAD.WIDE R34, R0, 0x4, R36.reuse ;  /* 0x0000000400227825 */ /* 0x101fe200078e0224 */
[----:B---3--:R0:W-:Y:S04]  /*0900*/  @P1 STG.E.128 desc[UR6][R32.64], R24 ;  /* 0x0000001820001986 */ /* 0x0081e8000c101d06 */
[----:B------:R0:W-:Y:S04]  /*0910*/  @P2 STG.E.128 desc[UR6][R30.64], R12 ;  /* 0x0000000c1e002986 */ /* 0x0001e8000c101d06 */
[----:B------:R0:W-:Y:S01]  /*0920*/  @P3 STG.E.128 desc[UR6][R34.64], R8 ;  /* 0x0000000822003986 */ /* 0x0001e2000c101d06 */
[----:B------:R-:W-:-:S03]  /*0930*/  IMAD.WIDE R28, R28, 0x4, R36 ;  /* 0x000000041c1c7825 */ /* 0x000fc600078e0224 */
[----:B------:R0:W-:Y:S02]  /*0940*/  @P4 STG.E.128 desc[UR6][R2.64], R16 ;  /* 0x0000001002004986 */ /* 0x0001e4000c101d06 */
[----:B0-----:R-:W-:Y:S05]  /*0950*/  @!P0 EXIT ;  /* 0x000000000000894d */ /* 0x001fea0003800000 */
[----:B------:R-:W-:Y:S01]  /*0960*/  STG.E.128 desc[UR6][R28.64], R4 ;  /* 0x000000041c007986 */ /* 0x000fe2000c101d06 */
[----:B------:R-:W-:Y:S05]  /*0970*/  EXIT ;  /* 0x000000000000794d */ /* 0x000fea0003800000 */
.L_x_0:
[----:B------:R-:W-:-:S00]  /*0980*/  BRA `(.L_x_0) ;  /* 0xfffffffc00fc7947 */ /* 0x000fc0000383ffff */
[----:B------:R-:W-:-:S00]  /*0990*/  NOP ;  /* 0x0000000000007918 */ /* 0x000fc00000000000 */
        /* <DEDUP_REMOVED lines=14> */
.L_x_1:


//--------------------- .nv.shared.triton_poi_fused_convolution_7 --------------------------
	.section	.nv.shared.triton_poi_fused_convolution_7,"aw",@nobits
	.sectionflags	@""
	.align	16
	.zero		1024


//--------------------- .nv.constant0.triton_poi_fused_convolution_7 --------------------------
	.section	.nv.constant0.triton_poi_fused_convolution_7,"a",@progbits
	.sectionflags	@""
	.align	4
.nv.constant0.triton_poi_fused_convolution_7:
	.zero		560
